//
// Generated by NVIDIA NVVM Compiler
//
// Compiler Build ID: CL-36424714
// Cuda compilation tools, release 13.0, V13.0.88
// Based on NVVM 20.0.0
//

.version 9.0
.target sm_100
.address_size 64

	// .globl	_Z15sumStack_kernelmmmPtS_S_PfS0_S0_S_

.visible .entry _Z15sumStack_kernelmmmPtS_S_PfS0_S0_S_(
	.param .u64 _Z15sumStack_kernelmmmPtS_S_PfS0_S0_S__param_0,
	.param .u64 _Z15sumStack_kernelmmmPtS_S_PfS0_S0_S__param_1,
	.param .u64 _Z15sumStack_kernelmmmPtS_S_PfS0_S0_S__param_2,
	.param .u64 .ptr .align 1 _Z15sumStack_kernelmmmPtS_S_PfS0_S0_S__param_3,
	.param .u64 .ptr .align 1 _Z15sumStack_kernelmmmPtS_S_PfS0_S0_S__param_4,
	.param .u64 .ptr .align 1 _Z15sumStack_kernelmmmPtS_S_PfS0_S0_S__param_5,
	.param .u64 .ptr .align 1 _Z15sumStack_kernelmmmPtS_S_PfS0_S0_S__param_6,
	.param .u64 .ptr .align 1 _Z15sumStack_kernelmmmPtS_S_PfS0_S0_S__param_7,
	.param .u64 .ptr .align 1 _Z15sumStack_kernelmmmPtS_S_PfS0_S0_S__param_8,
	.param .u64 .ptr .align 1 _Z15sumStack_kernelmmmPtS_S_PfS0_S0_S__param_9
)
{


	ret;

}


// ===== COMPILED SASS (sm_100) =====

	.target	sm_100

	.elftype	@"ET_EXEC"


//--------------------- .note.nv.tkinfo           --------------------------
	.section	.note.nv.tkinfo,"",@"SHT_NOTE"
	.sectionflags	@"SHF_NOTE_NV_TKINFO"
	.tkinfo
        /*0018*/ 	.word	0x00000002
        /*0030*/ 	.string	""
        /*0030*/ 	.string	"ptxas"
        /*0030*/ 	.string	"Cuda compilation tools, release 13.0, V13.0.88"
        /*0030*/ 	.string	"Build cuda_13.0.r13.0/compiler.36424714_0"
        /*0030*/ 	.string	"-arch sm_100 -m 64 "



//--------------------- .note.nv.cuinfo           --------------------------
	.section	.note.nv.cuinfo,"",@"SHT_NOTE"
	.sectionflags	@"SHF_NOTE_NV_CUINFO"
        /*0018*/ 	.short	0x0002
        /*001a*/ 	.short	0x0064
        /*001c*/ 	.short	0x0082
	.zero		2


//--------------------- .nv.info                  --------------------------
	.section	.nv.info,"",@"SHT_CUDA_INFO"
	.align	4


	//----- nvinfo : EIATTR_REGCOUNT
	.align		4
        /*0000*/ 	.byte	0x04, 0x2f
        /*0002*/ 	.short	(.L_1 - .L_0)
	.align		4
.L_0:
        /*0004*/ 	.word	index@(_Z15sumStack_kernelmmmPtS_S_PfS0_S0_S_)
        /*0008*/ 	.word	0x00000004


	//----- nvinfo : EIATTR_FRAME_SIZE
	.align		4
.L_1:
        /*000c*/ 	.byte	0x04, 0x11
        /*000e*/ 	.short	(.L_3 - .L_2)
	.align		4
.L_2:
        /*0010*/ 	.word	index@(_Z15sumStack_kernelmmmPtS_S_PfS0_S0_S_)
        /*0014*/ 	.word	0x00000000


	//----- nvinfo : EIATTR_MIN_STACK_SIZE
	.align		4
.L_3:
        /*0018*/ 	.byte	0x04, 0x12
        /*001a*/ 	.short	(.L_5 - .L_4)
	.align		4
.L_4:
        /*001c*/ 	.word	index@(_Z15sumStack_kernelmmmPtS_S_PfS0_S0_S_)
        /*0020*/ 	.word	0x00000000
.L_5:


//--------------------- .nv.compat                --------------------------
	.section	.nv.compat,"",@"SHT_CUDA_COMPAT_INFO"
	.align	4
        /*0000*/ 	.byte	0x02, 0x09, 0x00, 0x00, 0x02, 0x02, 0x01, 0x00, 0x02, 0x05, 0x05, 0x00, 0x03, 0x07, 0x01, 0x01
        /*0010*/ 	.byte	0x02, 0x03, 0x00, 0x00, 0x02, 0x06, 0x01, 0x00, 0x04, 0x0b, 0x08, 0x00, 0x09, 0x00, 0x00, 0x00
        /*0020*/ 	.byte	0x00, 0x00, 0x00, 0x00


//--------------------- .nv.info._Z15sumStack_kernelmmmPtS_S_PfS0_S0_S_ --------------------------
	.section	.nv.info._Z15sumStack_kernelmmmPtS_S_PfS0_S0_S_,"",@"SHT_CUDA_INFO"
	.sectionflags	@""
	.align	4


	//----- nvinfo : EIATTR_CUDA_API_VERSION
	.align		4
        /*0000*/ 	.byte	0x04, 0x37
        /*0002*/ 	.short	(.L_7 - .L_6)
.L_6:
        /*0004*/ 	.word	0x00000082


	//----- nvinfo : EIATTR_KPARAM_INFO
	.align		4
.L_7:
        /*0008*/ 	.byte	0x04, 0x17
        /*000a*/ 	.short	(.L_9 - .L_8)
.L_8:
        /*000c*/ 	.word	0x00000000
        /*0010*/ 	.short	0x0009
        /*0012*/ 	.short	0x0048
        /*0014*/ 	.byte	0x00, 0xf5, 0x21, 0x00


	//----- nvinfo : EIATTR_KPARAM_INFO
	.align		4
.L_9:
        /*0018*/ 	.byte	0x04, 0x17
        /*001a*/ 	.short	(.L_11 - .L_10)
.L_10:
        /*001c*/ 	.word	0x00000000
        /*0020*/ 	.short	0x0008
        /*0022*/ 	.short	0x0040
        /*0024*/ 	.byte	0x00, 0xf5, 0x21, 0x00


	//----- nvinfo : EIATTR_KPARAM_INFO
	.align		4
.L_11:
        /*0028*/ 	.byte	0x04, 0x17
        /*002a*/ 	.short	(.L_13 - .L_12)
.L_12:
        /*002c*/ 	.word	0x00000000
        /*0030*/ 	.short	0x0007
        /*0032*/ 	.short	0x0038
        /*0034*/ 	.byte	0x00, 0xf5, 0x21, 0x00


	//----- nvinfo : EIATTR_KPARAM_INFO
	.align		4
.L_13:
        /*0038*/ 	.byte	0x04, 0x17
        /*003a*/ 	.short	(.L_15 - .L_14)
.L_14:
        /*003c*/ 	.word	0x00000000
        /*0040*/ 	.short	0x0006
        /*0042*/ 	.short	0x0030
        /*0044*/ 	.byte	0x00, 0xf5, 0x21, 0x00


	//----- nvinfo : EIATTR_KPARAM_INFO
	.align		4
.L_15:
        /*0048*/ 	.byte	0x04, 0x17
        /*004a*/ 	.short	(.L_17 - .L_16)
.L_16:
        /*004c*/ 	.word	0x00000000
        /*0050*/ 	.short	0x0005
        /*0052*/ 	.short	0x0028
        /*0054*/ 	.byte	0x00, 0xf5, 0x21, 0x00


	//----- nvinfo : EIATTR_KPARAM_INFO
	.align		4
.L_17:
        /*0058*/ 	.byte	0x04, 0x17
        /*005a*/ 	.short	(.L_19 - .L_18)
.L_18:
        /*005c*/ 	.word	0x00000000
        /*0060*/ 	.short	0x0004
        /*0062*/ 	.short	0x0020
        /*0064*/ 	.byte	0x00, 0xf5, 0x21, 0x00


	//----- nvinfo : EIATTR_KPARAM_INFO
	.align		4
.L_19:
        /*0068*/ 	.byte	0x04, 0x17
        /*006a*/ 	.short	(.L_21 - .L_20)
.L_20:
        /*006c*/ 	.word	0x00000000
        /*0070*/ 	.short	0x0003
        /*0072*/ 	.short	0x0018
        /*0074*/ 	.byte	0x00, 0xf5, 0x21, 0x00


	//----- nvinfo : EIATTR_KPARAM_INFO
	.align		4
.L_21:
        /*0078*/ 	.byte	0x04, 0x17
        /*007a*/ 	.short	(.L_23 - .L_22)
.L_22:
        /*007c*/ 	.word	0x00000000
        /*0080*/ 	.short	0x0002
        /*0082*/ 	.short	0x0010
        /*0084*/ 	.byte	0x00, 0xf0, 0x21, 0x00


	//----- nvinfo : EIATTR_KPARAM_INFO
	.align		4
.L_23:
        /*0088*/ 	.byte	0x04, 0x17
        /*008a*/ 	.short	(.L_25 - .L_24)
.L_24:
        /*008c*/ 	.word	0x00000000
        /*0090*/ 	.short	0x0001
        /*0092*/ 	.short	0x0008
        /*0094*/ 	.byte	0x00, 0xf0, 0x21, 0x00


	//----- nvinfo : EIATTR_KPARAM_INFO
	.align		4
.L_25:
        /*0098*/ 	.byte	0x04, 0x17
        /*009a*/ 	.short	(.L_27 - .L_26)
.L_26:
        /*009c*/ 	.word	0x00000000
        /*00a0*/ 	.short	0x0000
        /*00a2*/ 	.short	0x0000
        /*00a4*/ 	.byte	0x00, 0xf0, 0x21, 0x00


	//----- nvinfo : EIATTR_SPARSE_MMA_MASK
	.align		4
.L_27:
        /*00a8*/ 	.byte	0x03, 0x50
        /*00aa*/ 	.short	0x0000


	//----- nvinfo : EIATTR_MAXREG_COUNT
	.align		4
        /*00ac*/ 	.byte	0x03, 0x1b
        /*00ae*/ 	.short	0x00ff


	//----- nvinfo : EIATTR_MERCURY_ISA_VERSION
	.align		4
        /*00b0*/ 	.byte	0x03, 0x5f
        /*00b2*/ 	.short	0x0101


	//----- nvinfo : EIATTR_VRC_CTA_INIT_COUNT
	.align		4
        /*00b4*/ 	.byte	0x02, 0x4a
	.zero		1
	.zero		1


	//----- nvinfo : EIATTR_EXIT_INSTR_OFFSETS
	.align		4
        /*00b8*/ 	.byte	0x04, 0x1c
        /*00ba*/ 	.short	(.L_29 - .L_28)


	//   ....[0]....
.L_28:
        /*00bc*/ 	.word	0x00000010


	//----- nvinfo : EIATTR_CBANK_PARAM_SIZE
	.align		4
.L_29:
        /*00c0*/ 	.byte	0x03, 0x19
        /*00c2*/ 	.short	0x0050


	//----- nvinfo : EIATTR_PARAM_CBANK
	.align		4
        /*00c4*/ 	.byte	0x04, 0x0a
        /*00c6*/ 	.short	(.L_31 - .L_30)
	.align		4
.L_30:
        /*00c8*/ 	.word	index@(.nv.constant0._Z15sumStack_kernelmmmPtS_S_PfS0_S0_S_)
        /*00cc*/ 	.short	0x0380
        /*00ce*/ 	.short	0x0050


	//----- nvinfo : EIATTR_SW_WAR
	.align		4
.L_31:
        /*00d0*/ 	.byte	0x04, 0x36
        /*00d2*/ 	.short	(.L_33 - .L_32)
.L_32:
        /*00d4*/ 	.word	0x00000008
.L_33:


//--------------------- .nv.callgraph             --------------------------
	.section	.nv.callgraph,"",@"SHT_CUDA_CALLGRAPH"
	.align	4
	.sectionentsize	8
	.align		4
        /*0000*/ 	.word	0x00000000
	.align		4
        /*0004*/ 	.word	0xffffffff
	.align		4
        /*0008*/ 	.word	0x00000000
	.align		4
        /*000c*/ 	.word	0xfffffffe
	.align		4
        /*0010*/ 	.word	0x00000000
	.align		4
        /*0014*/ 	.word	0xfffffffd
	.align		4
        /*0018*/ 	.word	0x00000000
	.align		4
        /*001c*/ 	.word	0xfffffffc


//--------------------- .text._Z15sumStack_kernelmmmPtS_S_PfS0_S0_S_ --------------------------
	.section	.text._Z15sumStack_kernelmmmPtS_S_PfS0_S0_S_,"ax",@progbits
	.align	128
        .global         _Z15sumStack_kernelmmmPtS_S_PfS0_S0_S_
        .type           _Z15sumStack_kernelmmmPtS_S_PfS0_S0_S_,@function
        .size           _Z15sumStack_kernelmmmPtS_S_PfS0_S0_S_,(.L_x_1 - _Z15sumStack_kernelmmmPtS_S_PfS0_S0_S_)
        .other          _Z15sumStack_kernelmmmPtS_S_PfS0_S0_S_,@"STO_CUDA_ENTRY STV_DEFAULT"
_Z15sumStack_kernelmmmPtS_S_PfS0_S0_S_:
.text._Z15sumStack_kernelmmmPtS_S_PfS0_S0_S_:
[----:B------:R-:W-:Y:S01]  /*0000*/  LDC R1, c[0x0][0x37c] ;  /* 0x0000df00ff017b82 */ /* 0x000fe20000000800 */
[----:B------:R-:W-:Y:S05]  /*0010*/  EXIT ;  /* 0x000000000000794d */ /* 0x000fea0003800000 */
.L_x_0:
[----:B------:R-:W-:-:S00]  /*0020*/  BRA `(.L_x_0) ;  /* 0xfffffffc00fc7947 */ /* 0x000fc0000383ffff */
[----:B------:R-:W-:-:S00]  /*0030*/  NOP ;  /* 0x0000000000007918 */ /* 0x000fc00000000000 */
        /* <DEDUP_REMOVED lines=12> */
.L_x_1:


//--------------------- .nv.shared.reserved.0     --------------------------
	.section	.nv.shared.reserved.0,"aw",@nobits
	.weak		__nv_reservedSMEM_offset_0_alias
	.size		__nv_reservedSMEM_offset_0_alias, 0, 64
	.other		__nv_reservedSMEM_offset_0_alias,@"STO_CUDA_RESERVED_SHARED STV_DEFAULT"
__nv_reservedSMEM_offset_0_alias:
	.zero		0
	.zero		64


//--------------------- .nv.constant0._Z15sumStack_kernelmmmPtS_S_PfS0_S0_S_ --------------------------
	.section	.nv.constant0._Z15sumStack_kernelmmmPtS_S_PfS0_S0_S_,"a",@progbits
	.sectionflags	@""
	.align	4
.nv.constant0._Z15sumStack_kernelmmmPtS_S_PfS0_S0_S_:
	.zero		976


//--------------------- SYMBOLS --------------------------

	.type		.nv.reservedSmem.offset0,@object
	.size		.nv.reservedSmem.offset0,0x4
